//
// Generated by NVIDIA NVVM Compiler
//
// Compiler Build ID: CL-36424714
// Cuda compilation tools, release 13.0, V13.0.88
// Based on NVVM 20.0.0
//

.version 9.0
.target sm_100
.address_size 64

	// .globl	_Z10vector_addPfS_S_i

.visible .entry _Z10vector_addPfS_S_i(
	.param .u64 .ptr .align 1 _Z10vector_addPfS_S_i_param_0,
	.param .u64 .ptr .align 1 _Z10vector_addPfS_S_i_param_1,
	.param .u64 .ptr .align 1 _Z10vector_addPfS_S_i_param_2,
	.param .u32 _Z10vector_addPfS_S_i_param_3
)
{
	.reg .pred 	%p<7>;
	.reg .b32 	%r<31>;
	.reg .b32 	%f<16>;
	.reg .b64 	%rd<25>;

	ld.param.u64 	%rd4, [_Z10vector_addPfS_S_i_param_0];
	ld.param.u64 	%rd5, [_Z10vector_addPfS_S_i_param_1];
	ld.param.u64 	%rd6, [_Z10vector_addPfS_S_i_param_2];
	ld.param.u32 	%r12, [_Z10vector_addPfS_S_i_param_3];
	cvta.to.global.u64 	%rd1, %rd4;
	cvta.to.global.u64 	%rd2, %rd6;
	cvta.to.global.u64 	%rd3, %rd5;
	mov.u32 	%r13, %ctaid.x;
	mov.u32 	%r14, %ntid.x;
	mov.u32 	%r15, %tid.x;
	mad.lo.s32 	%r29, %r13, %r14, %r15;
	mov.u32 	%r16, %nctaid.x;
	mul.lo.s32 	%r2, %r14, %r16;
	setp.ge.s32 	%p1, %r29, %r12;
	@%p1 bra 	$L__BB0_7;
	add.s32 	%r17, %r29, %r2;
	max.s32 	%r18, %r12, %r17;
	setp.lt.s32 	%p2, %r17, %r12;
	selp.u32 	%r19, 1, 0, %p2;
	add.s32 	%r20, %r17, %r19;
	sub.s32 	%r21, %r18, %r20;
	div.u32 	%r22, %r21, %r2;
	add.s32 	%r3, %r22, %r19;
	and.b32  	%r23, %r3, 3;
	setp.eq.s32 	%p3, %r23, 3;
	@%p3 bra 	$L__BB0_4;
	add.s32 	%r24, %r3, 1;
	and.b32  	%r25, %r24, 3;
	neg.s32 	%r27, %r25;
$L__BB0_3:
	.pragma "nounroll";
	mul.wide.s32 	%rd7, %r29, 4;
	add.s64 	%rd8, %rd1, %rd7;
	add.s64 	%rd9, %rd2, %rd7;
	add.s64 	%rd10, %rd3, %rd7;
	ld.global.f32 	%f1, [%rd10];
	ld.global.f32 	%f2, [%rd9];
	add.f32 	%f3, %f1, %f2;
	st.global.f32 	[%rd8], %f3;
	add.s32 	%r29, %r29, %r2;
	add.s32 	%r27, %r27, 1;
	setp.ne.s32 	%p4, %r27, 0;
	@%p4 bra 	$L__BB0_3;
$L__BB0_4:
	setp.lt.u32 	%p5, %r3, 3;
	@%p5 bra 	$L__BB0_7;
	mul.wide.s32 	%rd15, %r2, 4;
	shl.b32 	%r26, %r2, 2;
$L__BB0_6:
	mul.wide.s32 	%rd11, %r29, 4;
	add.s64 	%rd12, %rd3, %rd11;
	ld.global.f32 	%f4, [%rd12];
	add.s64 	%rd13, %rd2, %rd11;
	ld.global.f32 	%f5, [%rd13];
	add.f32 	%f6, %f4, %f5;
	add.s64 	%rd14, %rd1, %rd11;
	st.global.f32 	[%rd14], %f6;
	add.s64 	%rd16, %rd12, %rd15;
	ld.global.f32 	%f7, [%rd16];
	add.s64 	%rd17, %rd13, %rd15;
	ld.global.f32 	%f8, [%rd17];
	add.f32 	%f9, %f7, %f8;
	add.s64 	%rd18, %rd14, %rd15;
	st.global.f32 	[%rd18], %f9;
	add.s64 	%rd19, %rd16, %rd15;
	ld.global.f32 	%f10, [%rd19];
	add.s64 	%rd20, %rd17, %rd15;
	ld.global.f32 	%f11, [%rd20];
	add.f32 	%f12, %f10, %f11;
	add.s64 	%rd21, %rd18, %rd15;
	st.global.f32 	[%rd21], %f12;
	add.s64 	%rd22, %rd19, %rd15;
	ld.global.f32 	%f13, [%rd22];
	add.s64 	%rd23, %rd20, %rd15;
	ld.global.f32 	%f14, [%rd23];
	add.f32 	%f15, %f13, %f14;
	add.s64 	%rd24, %rd21, %rd15;
	st.global.f32 	[%rd24], %f15;
	add.s32 	%r29, %r26, %r29;
	setp.lt.s32 	%p6, %r29, %r12;
	@%p6 bra 	$L__BB0_6;
$L__BB0_7:
	ret;

}
	// .globl	_Z15vector_add_sqrtPfS_S_i
.visible .entry _Z15vector_add_sqrtPfS_S_i(
	.param .u64 .ptr .align 1 _Z15vector_add_sqrtPfS_S_i_param_0,
	.param .u64 .ptr .align 1 _Z15vector_add_sqrtPfS_S_i_param_1,
	.param .u64 .ptr .align 1 _Z15vector_add_sqrtPfS_S_i_param_2,
	.param .u32 _Z15vector_add_sqrtPfS_S_i_param_3
)
{
	.reg .pred 	%p<7>;
	.reg .b32 	%r<31>;
	.reg .b32 	%f<21>;
	.reg .b64 	%rd<25>;

	ld.param.u64 	%rd4, [_Z15vector_add_sqrtPfS_S_i_param_0];
	ld.param.u64 	%rd5, [_Z15vector_add_sqrtPfS_S_i_param_1];
	ld.param.u64 	%rd6, [_Z15vector_add_sqrtPfS_S_i_param_2];
	ld.param.u32 	%r12, [_Z15vector_add_sqrtPfS_S_i_param_3];
	cvta.to.global.u64 	%rd1, %rd4;
	cvta.to.global.u64 	%rd2, %rd6;
	cvta.to.global.u64 	%rd3, %rd5;
	mov.u32 	%r13, %ctaid.x;
	mov.u32 	%r14, %ntid.x;
	mov.u32 	%r15, %tid.x;
	mad.lo.s32 	%r29, %r13, %r14, %r15;
	mov.u32 	%r16, %nctaid.x;
	mul.lo.s32 	%r2, %r14, %r16;
	setp.ge.s32 	%p1, %r29, %r12;
	@%p1 bra 	$L__BB1_7;
	add.s32 	%r17, %r29, %r2;
	max.s32 	%r18, %r12, %r17;
	setp.lt.s32 	%p2, %r17, %r12;
	selp.u32 	%r19, 1, 0, %p2;
	add.s32 	%r20, %r17, %r19;
	sub.s32 	%r21, %r18, %r20;
	div.u32 	%r22, %r21, %r2;
	add.s32 	%r3, %r22, %r19;
	and.b32  	%r23, %r3, 3;
	setp.eq.s32 	%p3, %r23, 3;
	@%p3 bra 	$L__BB1_4;
	add.s32 	%r24, %r3, 1;
	and.b32  	%r25, %r24, 3;
	neg.s32 	%r27, %r25;
$L__BB1_3:
	.pragma "nounroll";
	mul.wide.s32 	%rd7, %r29, 4;
	add.s64 	%rd8, %rd1, %rd7;
	add.s64 	%rd9, %rd2, %rd7;
	add.s64 	%rd10, %rd3, %rd7;
	ld.global.f32 	%f1, [%rd10];
	ld.global.f32 	%f2, [%rd9];
	add.f32 	%f3, %f1, %f2;
	sqrt.rn.f32 	%f4, %f3;
	st.global.f32 	[%rd8], %f4;
	add.s32 	%r29, %r29, %r2;
	add.s32 	%r27, %r27, 1;
	setp.ne.s32 	%p4, %r27, 0;
	@%p4 bra 	$L__BB1_3;
$L__BB1_4:
	setp.lt.u32 	%p5, %r3, 3;
	@%p5 bra 	$L__BB1_7;
	mul.wide.s32 	%rd15, %r2, 4;
	shl.b32 	%r26, %r2, 2;
$L__BB1_6:
	mul.wide.s32 	%rd11, %r29, 4;
	add.s64 	%rd12, %rd3, %rd11;
	ld.global.f32 	%f5, [%rd12];
	add.s64 	%rd13, %rd2, %rd11;
	ld.global.f32 	%f6, [%rd13];
	add.f32 	%f7, %f5, %f6;
	sqrt.rn.f32 	%f8, %f7;
	add.s64 	%rd14, %rd1, %rd11;
	st.global.f32 	[%rd14], %f8;
	add.s64 	%rd16, %rd12, %rd15;
	ld.global.f32 	%f9, [%rd16];
	add.s64 	%rd17, %rd13, %rd15;
	ld.global.f32 	%f10, [%rd17];
	add.f32 	%f11, %f9, %f10;
	sqrt.rn.f32 	%f12, %f11;
	add.s64 	%rd18, %rd14, %rd15;
	st.global.f32 	[%rd18], %f12;
	add.s64 	%rd19, %rd16, %rd15;
	ld.global.f32 	%f13, [%rd19];
	add.s64 	%rd20, %rd17, %rd15;
	ld.global.f32 	%f14, [%rd20];
	add.f32 	%f15, %f13, %f14;
	sqrt.rn.f32 	%f16, %f15;
	add.s64 	%rd21, %rd18, %rd15;
	st.global.f32 	[%rd21], %f16;
	add.s64 	%rd22, %rd19, %rd15;
	ld.global.f32 	%f17, [%rd22];
	add.s64 	%rd23, %rd20, %rd15;
	ld.global.f32 	%f18, [%rd23];
	add.f32 	%f19, %f17, %f18;
	sqrt.rn.f32 	%f20, %f19;
	add.s64 	%rd24, %rd21, %rd15;
	st.global.f32 	[%rd24], %f20;
	add.s32 	%r29, %r26, %r29;
	setp.lt.s32 	%p6, %r29, %r12;
	@%p6 bra 	$L__BB1_6;
$L__BB1_7:
	ret;

}


// ===== COMPILED SASS (sm_100) =====

	.target	sm_100

	.elftype	@"ET_EXEC"


//--------------------- .note.nv.tkinfo           --------------------------
	.section	.note.nv.tkinfo,"",@"SHT_NOTE"
	.sectionflags	@"SHF_NOTE_NV_TKINFO"
	.tkinfo
        /*0018*/ 	.word	0x00000002
        /*0030*/ 	.string	""
        /*0030*/ 	.string	"ptxas"
        /*0030*/ 	.string	"Cuda compilation tools, release 13.0, V13.0.88"
        /*0030*/ 	.string	"Build cuda_13.0.r13.0/compiler.36424714_0"
        /*0030*/ 	.string	"-arch sm_100 -m 64 "



//--------------------- .note.nv.cuinfo           --------------------------
	.section	.note.nv.cuinfo,"",@"SHT_NOTE"
	.sectionflags	@"SHF_NOTE_NV_CUINFO"
        /*0018*/ 	.short	0x0002
        /*001a*/ 	.short	0x0064
        /*001c*/ 	.short	0x0082
	.zero		2


//--------------------- .nv.info                  --------------------------
	.section	.nv.info,"",@"SHT_CUDA_INFO"
	.align	4


	//----- nvinfo : EIATTR_REGCOUNT
	.align		4
        /*0000*/ 	.byte	0x04, 0x2f
        /*0002*/ 	.short	(.L_1 - .L_0)
	.align		4
.L_0:
        /*0004*/ 	.word	index@(_Z10vector_addPfS_S_i)
        /*0008*/ 	.word	0x0000001a


	//----- nvinfo : EIATTR_FRAME_SIZE
	.align		4
.L_1:
        /*000c*/ 	.byte	0x04, 0x11
        /*000e*/ 	.short	(.L_3 - .L_2)
	.align		4
.L_2:
        /*0010*/ 	.word	index@(_Z10vector_addPfS_S_i)
        /*0014*/ 	.word	0x00000000


	//----- nvinfo : EIATTR_REGCOUNT
	.align		4
.L_3:
        /*0018*/ 	.byte	0x04, 0x2f
        /*001a*/ 	.short	(.L_5 - .L_4)
	.align		4
.L_4:
        /*001c*/ 	.word	index@(_Z15vector_add_sqrtPfS_S_i)
        /*0020*/ 	.word	0x00000019


	//----- nvinfo : EIATTR_FRAME_SIZE
	.align		4
.L_5:
        /*0024*/ 	.byte	0x04, 0x11
        /*0026*/ 	.short	(.L_7 - .L_6)
	.align		4
.L_6:
        /*0028*/ 	.word	index@($__internal_0_$__cuda_sm20_sqrt_rn_f32_slowpath)
        /*002c*/ 	.word	0x00000000


	//----- nvinfo : EIATTR_FRAME_SIZE
	.align		4
.L_7:
        /*0030*/ 	.byte	0x04, 0x11
        /*0032*/ 	.short	(.L_9 - .L_8)
	.align		4
.L_8:
        /*0034*/ 	.word	index@(_Z15vector_add_sqrtPfS_S_i)
        /*0038*/ 	.word	0x00000000


	//----- nvinfo : EIATTR_MIN_STACK_SIZE
	.align		4
.L_9:
        /*003c*/ 	.byte	0x04, 0x12
        /*003e*/ 	.short	(.L_11 - .L_10)
	.align		4
.L_10:
        /*0040*/ 	.word	index@(_Z15vector_add_sqrtPfS_S_i)
        /*0044*/ 	.word	0x00000000


	//----- nvinfo : EIATTR_MIN_STACK_SIZE
	.align		4
.L_11:
        /*0048*/ 	.byte	0x04, 0x12
        /*004a*/ 	.short	(.L_13 - .L_12)
	.align		4
.L_12:
        /*004c*/ 	.word	index@(_Z10vector_addPfS_S_i)
        /*0050*/ 	.word	0x00000000
.L_13:


//--------------------- .nv.compat                --------------------------
	.section	.nv.compat,"",@"SHT_CUDA_COMPAT_INFO"
	.align	4
        /*0000*/ 	.byte	0x02, 0x09, 0x00, 0x00, 0x02, 0x02, 0x01, 0x00, 0x02, 0x05, 0x05, 0x00, 0x03, 0x07, 0x01, 0x01
        /*0010*/ 	.byte	0x02, 0x03, 0x00, 0x00, 0x02, 0x06, 0x01, 0x00, 0x04, 0x0b, 0x08, 0x00, 0x01, 0x00, 0x00, 0x00
        /*0020*/ 	.byte	0x00, 0x00, 0x00, 0x00


//--------------------- .nv.info._Z15vector_add_sqrtPfS_S_i --------------------------
	.section	.nv.info._Z15vector_add_sqrtPfS_S_i,"",@"SHT_CUDA_INFO"
	.sectionflags	@""
	.align	4


	//----- nvinfo : EIATTR_CUDA_API_VERSION
	.align		4
        /*0000*/ 	.byte	0x04, 0x37
        /*0002*/ 	.short	(.L_15 - .L_14)
.L_14:
        /*0004*/ 	.word	0x00000082


	//----- nvinfo : EIATTR_KPARAM_INFO
	.align		4
.L_15:
        /*0008*/ 	.byte	0x04, 0x17
        /*000a*/ 	.short	(.L_17 - .L_16)
.L_16:
        /*000c*/ 	.word	0x00000000
        /*0010*/ 	.short	0x0003
        /*0012*/ 	.short	0x0018
        /*0014*/ 	.byte	0x00, 0xf0, 0x11, 0x00


	//----- nvinfo : EIATTR_KPARAM_INFO
	.align		4
.L_17:
        /*0018*/ 	.byte	0x04, 0x17
        /*001a*/ 	.short	(.L_19 - .L_18)
.L_18:
        /*001c*/ 	.word	0x00000000
        /*0020*/ 	.short	0x0002
        /*0022*/ 	.short	0x0010
        /*0024*/ 	.byte	0x00, 0xf5, 0x21, 0x00


	//----- nvinfo : EIATTR_KPARAM_INFO
	.align		4
.L_19:
        /*0028*/ 	.byte	0x04, 0x17
        /*002a*/ 	.short	(.L_21 - .L_20)
.L_20:
        /*002c*/ 	.word	0x00000000
        /*0030*/ 	.short	0x0001
        /*0032*/ 	.short	0x0008
        /*0034*/ 	.byte	0x00, 0xf5, 0x21, 0x00


	//----- nvinfo : EIATTR_KPARAM_INFO
	.align		4
.L_21:
        /*0038*/ 	.byte	0x04, 0x17
        /*003a*/ 	.short	(.L_23 - .L_22)
.L_22:
        /*003c*/ 	.word	0x00000000
        /*0040*/ 	.short	0x0000
        /*0042*/ 	.short	0x0000
        /*0044*/ 	.byte	0x00, 0xf5, 0x21, 0x00


	//----- nvinfo : EIATTR_SPARSE_MMA_MASK
	.align		4
.L_23:
        /*0048*/ 	.byte	0x03, 0x50
        /*004a*/ 	.short	0x0000


	//----- nvinfo : EIATTR_MAXREG_COUNT
	.align		4
        /*004c*/ 	.byte	0x03, 0x1b
        /*004e*/ 	.short	0x00ff


	//----- nvinfo : EIATTR_MERCURY_ISA_VERSION
	.align		4
        /*0050*/ 	.byte	0x03, 0x5f
        /*0052*/ 	.short	0x0101


	//----- nvinfo : EIATTR_VRC_CTA_INIT_COUNT
	.align		4
        /*0054*/ 	.byte	0x02, 0x4a
	.zero		1
	.zero		1


	//----- nvinfo : EIATTR_EXIT_INSTR_OFFSETS
	.align		4
        /*0058*/ 	.byte	0x04, 0x1c
        /*005a*/ 	.short	(.L_25 - .L_24)


	//   ....[0]....
.L_24:
        /*005c*/ 	.word	0x00000090


	//   ....[1]....
        /*0060*/ 	.word	0x000004c0


	//   ....[2]....
        /*0064*/ 	.word	0x00000a40


	//----- nvinfo : EIATTR_CRS_STACK_SIZE
	.align		4
.L_25:
        /*0068*/ 	.byte	0x04, 0x1e
        /*006a*/ 	.short	(.L_27 - .L_26)
.L_26:
        /*006c*/ 	.word	0x00000000


	//----- nvinfo : EIATTR_CBANK_PARAM_SIZE
	.align		4
.L_27:
        /*0070*/ 	.byte	0x03, 0x19
        /*0072*/ 	.short	0x001c


	//----- nvinfo : EIATTR_PARAM_CBANK
	.align		4
        /*0074*/ 	.byte	0x04, 0x0a
        /*0076*/ 	.short	(.L_29 - .L_28)
	.align		4
.L_28:
        /*0078*/ 	.word	index@(.nv.constant0._Z15vector_add_sqrtPfS_S_i)
        /*007c*/ 	.short	0x0380
        /*007e*/ 	.short	0x001c


	//----- nvinfo : EIATTR_SW_WAR
	.align		4
.L_29:
        /*0080*/ 	.byte	0x04, 0x36
        /*0082*/ 	.short	(.L_31 - .L_30)
.L_30:
        /*0084*/ 	.word	0x00000008
.L_31:


//--------------------- .nv.info._Z10vector_addPfS_S_i --------------------------
	.section	.nv.info._Z10vector_addPfS_S_i,"",@"SHT_CUDA_INFO"
	.sectionflags	@""
	.align	4


	//----- nvinfo : EIATTR_CUDA_API_VERSION
	.align		4
        /*0000*/ 	.byte	0x04, 0x37
        /*0002*/ 	.short	(.L_33 - .L_32)
.L_32:
        /*0004*/ 	.word	0x00000082


	//----- nvinfo : EIATTR_KPARAM_INFO
	.align		4
.L_33:
        /*0008*/ 	.byte	0x04, 0x17
        /*000a*/ 	.short	(.L_35 - .L_34)
.L_34:
        /*000c*/ 	.word	0x00000000
        /*0010*/ 	.short	0x0003
        /*0012*/ 	.short	0x0018
        /*0014*/ 	.byte	0x00, 0xf0, 0x11, 0x00


	//----- nvinfo : EIATTR_KPARAM_INFO
	.align		4
.L_35:
        /*0018*/ 	.byte	0x04, 0x17
        /*001a*/ 	.short	(.L_37 - .L_36)
.L_36:
        /*001c*/ 	.word	0x00000000
        /*0020*/ 	.short	0x0002
        /*0022*/ 	.short	0x0010
        /*0024*/ 	.byte	0x00, 0xf5, 0x21, 0x00


	//----- nvinfo : EIATTR_KPARAM_INFO
	.align		4
.L_37:
        /*0028*/ 	.byte	0x04, 0x17
        /*002a*/ 	.short	(.L_39 - .L_38)
.L_38:
        /*002c*/ 	.word	0x00000000
        /*0030*/ 	.short	0x0001
        /*0032*/ 	.short	0x0008
        /*0034*/ 	.byte	0x00, 0xf5, 0x21, 0x00


	//----- nvinfo : EIATTR_KPARAM_INFO
	.align		4
.L_39:
        /*0038*/ 	.byte	0x04, 0x17
        /*003a*/ 	.short	(.L_41 - .L_40)
.L_40:
        /*003c*/ 	.word	0x00000000
        /*0040*/ 	.short	0x0000
        /*0042*/ 	.short	0x0000
        /*0044*/ 	.byte	0x00, 0xf5, 0x21, 0x00


	//----- nvinfo : EIATTR_SPARSE_MMA_MASK
	.align		4
.L_41:
        /*0048*/ 	.byte	0x03, 0x50
        /*004a*/ 	.short	0x0000


	//----- nvinfo : EIATTR_MAXREG_COUNT
	.align		4
        /*004c*/ 	.byte	0x03, 0x1b
        /*004e*/ 	.short	0x00ff


	//----- nvinfo : EIATTR_MERCURY_ISA_VERSION
	.align		4
        /*0050*/ 	.byte	0x03, 0x5f
        /*0052*/ 	.short	0x0101


	//----- nvinfo : EIATTR_VRC_CTA_INIT_COUNT
	.align		4
        /*0054*/ 	.byte	0x02, 0x4a
	.zero		1
	.zero		1


	//----- nvinfo : EIATTR_EXIT_INSTR_OFFSETS
	.align		4
        /*0058*/ 	.byte	0x04, 0x1c
        /*005a*/ 	.short	(.L_43 - .L_42)


	//   ....[0]....
.L_42:
        /*005c*/ 	.word	0x00000090


	//   ....[1]....
        /*0060*/ 	.word	0x000003a0


	//   ....[2]....
        /*0064*/ 	.word	0x000005d0


	//----- nvinfo : EIATTR_CRS_STACK_SIZE
	.align		4
.L_43:
        /*0068*/ 	.byte	0x04, 0x1e
        /*006a*/ 	.short	(.L_45 - .L_44)
.L_44:
        /*006c*/ 	.word	0x00000000


	//----- nvinfo : EIATTR_CBANK_PARAM_SIZE
	.align		4
.L_45:
        /*0070*/ 	.byte	0x03, 0x19
        /*0072*/ 	.short	0x001c


	//----- nvinfo : EIATTR_PARAM_CBANK
	.align		4
        /*0074*/ 	.byte	0x04, 0x0a
        /*0076*/ 	.short	(.L_47 - .L_46)
	.align		4
.L_46:
        /*0078*/ 	.word	index@(.nv.constant0._Z10vector_addPfS_S_i)
        /*007c*/ 	.short	0x0380
        /*007e*/ 	.short	0x001c


	//----- nvinfo : EIATTR_SW_WAR
	.align		4
.L_47:
        /*0080*/ 	.byte	0x04, 0x36
        /*0082*/ 	.short	(.L_49 - .L_48)
.L_48:
        /*0084*/ 	.word	0x00000008
.L_49:


//--------------------- .nv.callgraph             --------------------------
	.section	.nv.callgraph,"",@"SHT_CUDA_CALLGRAPH"
	.align	4
	.sectionentsize	8
	.align		4
        /*0000*/ 	.word	0x00000000
	.align		4
        /*0004*/ 	.word	0xffffffff
	.align		4
        /*0008*/ 	.word	0x00000000
	.align		4
        /*000c*/ 	.word	0xfffffffe
	.align		4
        /*0010*/ 	.word	0x00000000
	.align		4
        /*0014*/ 	.word	0xfffffffd
	.align		4
        /*0018*/ 	.word	0x00000000
	.align		4
        /*001c*/ 	.word	0xfffffffc


//--------------------- .text._Z15vector_add_sqrtPfS_S_i --------------------------
	.section	.text._Z15vector_add_sqrtPfS_S_i,"ax",@progbits
	.align	128
        .global         _Z15vector_add_sqrtPfS_S_i
        .type           _Z15vector_add_sqrtPfS_S_i,@function
        .size           _Z15vector_add_sqrtPfS_S_i,(.L_x_26 - _Z15vector_add_sqrtPfS_S_i)
        .other          _Z15vector_add_sqrtPfS_S_i,@"STO_CUDA_ENTRY STV_DEFAULT"
_Z15vector_add_sqrtPfS_S_i:
.text._Z15vector_add_sqrtPfS_S_i:
[----:B------:R-:W-:Y:S01]  /*0000*/  LDC R1, c[0x0][0x37c] ;  /* 0x0000df00ff017b82 */ /* 0x000fe20000000800 */
[----:B------:R-:W0:Y:S07]  /*0010*/  S2R R2, SR_TID.X ;  /* 0x0000000000027919 */ /* 0x000e2e0000002100 */
[----:B------:R-:W0:Y:S01]  /*0020*/  S2UR UR4, SR_CTAID.X ;  /* 0x00000000000479c3 */ /* 0x000e220000002500 */
[----:B------:R-:W1:Y:S07]  /*0030*/  LDCU UR6, c[0x0][0x398] ;  /* 0x00007300ff0677ac */ /* 0x000e6e0008000800 */
[----:B------:R-:W0:Y:S01]  /*0040*/  LDC R3, c[0x0][0x360] ;  /* 0x0000d800ff037b82 */ /* 0x000e220000000800 */
[----:B------:R-:W2:Y:S01]  /*0050*/  LDCU UR5, c[0x0][0x370] ;  /* 0x00006e00ff0577ac */ /* 0x000ea20008000800 */
[----:B0-----:R-:W-:-:S02]  /*0060*/  IMAD R2, R3, UR4, R2 ;  /* 0x0000000403027c24 */ /* 0x001fc4000f8e0202 */
[----:B--2---:R-:W-:-:S03]  /*0070*/  IMAD R3, R3, UR5, RZ ;  /* 0x0000000503037c24 */ /* 0x004fc6000f8e02ff */
[----:B-1----:R-:W-:-:S13]  /*0080*/  ISETP.GE.AND P0, PT, R2, UR6, PT ;  /* 0x0000000602007c0c */ /* 0x002fda000bf06270 */
[----:B------:R-:W-:Y:S05]  /*0090*/  @P0 EXIT ;  /* 0x000000000000094d */ /* 0x000fea0003800000 */
[----:B------:R-:W0:Y:S01]  /*00a0*/  I2F.U32.RP R6, R3 ;  /* 0x0000000300067306 */ /* 0x000e220000209000 */
[C---:B------:R-:W-:Y:S01]  /*00b0*/  IADD3 R0, PT, PT, R3.reuse, R2, RZ ;  /* 0x0000000203007210 */ /* 0x040fe20007ffe0ff */
[----:B------:R-:W1:Y:S01]  /*00c0*/  LDCU.64 UR4, c[0x0][0x358] ;  /* 0x00006b00ff0477ac */ /* 0x000e620008000a00 */
[----:B------:R-:W-:Y:S01]  /*00d0*/  IADD3 R9, PT, PT, RZ, -R3, RZ ;  /* 0x80000003ff097210 */ /* 0x000fe20007ffe0ff */
[----:B------:R-:W-:Y:S01]  /*00e0*/  BSSY.RECONVERGENT B0, `(.L_x_0) ;  /* 0x0000038000007945 */ /* 0x000fe20003800200 */
[C---:B------:R-:W-:Y:S02]  /*00f0*/  ISETP.GE.AND P0, PT, R0.reuse, UR6, PT ;  /* 0x0000000600007c0c */ /* 0x040fe4000bf06270 */
[----:B------:R-:W-:Y:S02]  /*0100*/  VIMNMX R7, PT, PT, R0, UR6, !PT ;  /* 0x0000000600077c48 */ /* 0x000fe4000ffe0100 */
[----:B------:R-:W-:Y:S02]  /*0110*/  SEL R16, RZ, 0x1, P0 ;  /* 0x00000001ff107807 */ /* 0x000fe40000000000 */
[----:B------:R-:W-:-:S02]  /*0120*/  ISETP.NE.U32.AND P2, PT, R3, RZ, PT ;  /* 0x000000ff0300720c */ /* 0x000fc40003f45070 */
[----:B------:R-:W-:Y:S01]  /*0130*/  IADD3 R0, PT, PT, R7, -R0, -R16 ;  /* 0x8000000007007210 */ /* 0x000fe20007ffe810 */
[----:B0-----:R-:W0:Y:S02]  /*0140*/  MUFU.RCP R6, R6 ;  /* 0x0000000600067308 */ /* 0x001e240000001000 */
[----:B0-----:R-:W-:-:S06]  /*0150*/  IADD3 R4, PT, PT, R6, 0xffffffe, RZ ;  /* 0x0ffffffe06047810 */ /* 0x001fcc0007ffe0ff */
[----:B------:R0:W2:Y:S02]  /*0160*/  F2I.FTZ.U32.TRUNC.NTZ R5, R4 ;  /* 0x0000000400057305 */ /* 0x0000a4000021f000 */
[----:B0-----:R-:W-:Y:S02]  /*0170*/  HFMA2 R4, -RZ, RZ, 0, 0 ;  /* 0x00000000ff047431 */ /* 0x001fe400000001ff */
[----:B--2---:R-:W-:-:S04]  /*0180*/  IMAD R9, R9, R5, RZ ;  /* 0x0000000509097224 */ /* 0x004fc800078e02ff */
[----:B------:R-:W-:-:S06]  /*0190*/  IMAD.HI.U32 R5, R5, R9, R4 ;  /* 0x0000000905057227 */ /* 0x000fcc00078e0004 */
[----:B------:R-:W-:-:S05]  /*01a0*/  IMAD.HI.U32 R5, R5, R0, RZ ;  /* 0x0000000005057227 */ /* 0x000fca00078e00ff */
[----:B------:R-:W-:-:S05]  /*01b0*/  IADD3 R4, PT, PT, -R5, RZ, RZ ;  /* 0x000000ff05047210 */ /* 0x000fca0007ffe1ff */
[----:B------:R-:W-:-:S05]  /*01c0*/  IMAD R0, R3, R4, R0 ;  /* 0x0000000403007224 */ /* 0x000fca00078e0200 */
[----:B------:R-:W-:-:S13]  /*01d0*/  ISETP.GE.U32.AND P0, PT, R0, R3, PT ;  /* 0x000000030000720c */ /* 0x000fda0003f06070 */
[----:B------:R-:W-:Y:S02]  /*01e0*/  @P0 IADD3 R0, PT, PT, -R3, R0, RZ ;  /* 0x0000000003000210 */ /* 0x000fe40007ffe1ff */
[----:B------:R-:W-:Y:S02]  /*01f0*/  @P0 IADD3 R5, PT, PT, R5, 0x1, RZ ;  /* 0x0000000105050810 */ /* 0x000fe40007ffe0ff */
[----:B------:R-:W-:-:S13]  /*0200*/  ISETP.GE.U32.AND P1, PT, R0, R3, PT ;  /* 0x000000030000720c */ /* 0x000fda0003f26070 */
[----:B------:R-:W-:Y:S02]  /*0210*/  @P1 IADD3 R5, PT, PT, R5, 0x1, RZ ;  /* 0x0000000105051810 */ /* 0x000fe40007ffe0ff */
[----:B------:R-:W-:-:S04]  /*0220*/  @!P2 LOP3.LUT R5, RZ, R3, RZ, 0x33, !PT ;  /* 0x00000003ff05a212 */ /* 0x000fc800078e33ff */
[----:B------:R-:W-:-:S04]  /*0230*/  IADD3 R16, PT, PT, R16, R5, RZ ;  /* 0x0000000510107210 */ /* 0x000fc80007ffe0ff */
[----:B------:R-:W-:-:S04]  /*0240*/  LOP3.LUT R0, R16, 0x3, RZ, 0xc0, !PT ;  /* 0x0000000310007812 */ /* 0x000fc800078ec0ff */
[----:B------:R-:W-:-:S13]  /*0250*/  ISETP.NE.AND P0, PT, R0, 0x3, PT ;  /* 0x000000030000780c */ /* 0x000fda0003f05270 */
[----:B-1----:R-:W-:Y:S05]  /*0260*/  @!P0 BRA `(.L_x_1) ;  /* 0x00000000007c8947 */ /* 0x002fea0003800000 */
[----:B------:R-:W0:Y:S01]  /*0270*/  LDC.64 R14, c[0x0][0x390] ;  /* 0x0000e400ff0e7b82 */ /* 0x000e220000000a00 */
[----:B------:R-:W-:-:S04]  /*0280*/  IADD3 R0, PT, PT, R16, 0x1, RZ ;  /* 0x0000000110007810 */ /* 0x000fc80007ffe0ff */
[----:B------:R-:W-:-:S03]  /*0290*/  LOP3.LUT R0, R0, 0x3, RZ, 0xc0, !PT ;  /* 0x0000000300007812 */ /* 0x000fc600078ec0ff */
[----:B------:R-:W1:Y:S01]  /*02a0*/  LDC.64 R18, c[0x0][0x380] ;  /* 0x0000e000ff127b82 */ /* 0x000e620000000a00 */
[----:B------:R-:W-:-:S07]  /*02b0*/  IADD3 R17, PT, PT, -R0, RZ, RZ ;  /* 0x000000ff00117210 */ /* 0x000fce0007ffe1ff */
[----:B------:R-:W2:Y:S02]  /*02c0*/  LDC.64 R12, c[0x0][0x388] ;  /* 0x0000e200ff0c7b82 */ /* 0x000ea40000000a00 */
.L_x_5:
[----:B--23--:R-:W-:-:S04]  /*02d0*/  IMAD.WIDE R6, R2, 0x4, R12 ;  /* 0x0000000402067825 */ /* 0x00cfc800078e020c */
[C---:B0-----:R-:W-:Y:S02]  /*02e0*/  IMAD.WIDE R4, R2.reuse, 0x4, R14 ;  /* 0x0000000402047825 */ /* 0x041fe400078e020e */
[----:B------:R-:W2:Y:S04]  /*02f0*/  LDG.E R6, desc[UR4][R6.64] ;  /* 0x0000000406067981 */ /* 0x000ea8000c1e1900 */
[----:B------:R-:W2:Y:S01]  /*0300*/  LDG.E R5, desc[UR4][R4.64] ;  /* 0x0000000404057981 */ /* 0x000ea2000c1e1900 */
[----:B------:R-:W-:Y:S01]  /*0310*/  IADD3 R17, PT, PT, R17, 0x1, RZ ;  /* 0x0000000111117810 */ /* 0x000fe20007ffe0ff */
[----:B------:R-:W-:Y:S01]  /*0320*/  BSSY.RECONVERGENT B1, `(.L_x_2) ;  /* 0x0000010000017945 */ /* 0x000fe20003800200 */
[----:B-1----:R-:W-:Y:S02]  /*0330*/  IMAD.WIDE R10, R2, 0x4, R18 ;  /* 0x00000004020a7825 */ /* 0x002fe400078e0212 */
[----:B------:R-:W-:-:S02]  /*0340*/  ISETP.NE.AND P0, PT, R17, RZ, PT ;  /* 0x000000ff1100720c */ /* 0x000fc40003f05270 */
[----:B--2---:R-:W-:-:S04]  /*0350*/  FADD R8, R6, R5 ;  /* 0x0000000506087221 */ /* 0x004fc80000000000 */
[----:B------:R0:W1:Y:S01]  /*0360*/  MUFU.RSQ R9, R8 ;  /* 0x0000000800097308 */ /* 0x0000620000001400 */
[----:B------:R-:W-:-:S04]  /*0370*/  IADD3 R0, PT, PT, R8, -0xd000000, RZ ;  /* 0xf300000008007810 */ /* 0x000fc80007ffe0ff */
[----:B------:R-:W-:-:S13]  /*0380*/  ISETP.GT.U32.AND P1, PT, R0, 0x727fffff, PT ;  /* 0x727fffff0000780c */ /* 0x000fda0003f24070 */
[----:B01----:R-:W-:Y:S05]  /*0390*/  @!P1 BRA `(.L_x_3) ;  /* 0x0000000000109947 */ /* 0x003fea0003800000 */
[----:B------:R-:W-:Y:S02]  /*03a0*/  MOV R0, R8 ;  /* 0x0000000800007202 */ /* 0x000fe40000000f00 */
[----:B------:R-:W-:-:S07]  /*03b0*/  MOV R4, 0x3d0 ;  /* 0x000003d000047802 */ /* 0x000fce0000000f00 */
[----:B------:R-:W-:Y:S05]  /*03c0*/  CALL.REL.NOINC `($__internal_0_$__cuda_sm20_sqrt_rn_f32_slowpath) ;  /* 0x0000000400a07944 */ /* 0x000fea0003c00000 */
[----:B------:R-:W-:Y:S05]  /*03d0*/  BRA `(.L_x_4) ;  /* 0x0000000000107947 */ /* 0x000fea0003800000 */
.L_x_3:
[----:B------:R-:W-:Y:S01]  /*03e0*/  FMUL.FTZ R7, R8, R9 ;  /* 0x0000000908077220 */ /* 0x000fe20000410000 */
[----:B------:R-:W-:-:S03]  /*03f0*/  FMUL.FTZ R4, R9, 0.5 ;  /* 0x3f00000009047820 */ /* 0x000fc60000410000 */
[----:B------:R-:W-:-:S04]  /*0400*/  FFMA R0, -R7, R7, R8 ;  /* 0x0000000707007223 */ /* 0x000fc80000000108 */
[----:B------:R-:W-:-:S07]  /*0410*/  FFMA R7, R0, R4, R7 ;  /* 0x0000000400077223 */ /* 0x000fce0000000007 */
.L_x_4:
[----:B------:R-:W-:Y:S05]  /*0420*/  BSYNC.RECONVERGENT B1 ;  /* 0x0000000000017941 */ /* 0x000fea0003800200 */
.L_x_2:
[----:B------:R3:W-:Y:S01]  /*0430*/  STG.E desc[UR4][R10.64], R7 ;  /* 0x000000070a007986 */ /* 0x0007e2000c101904 */
[----:B------:R-:W-:Y:S01]  /*0440*/  IADD3 R2, PT, PT, R3, R2, RZ ;  /* 0x0000000203027210 */ /* 0x000fe20007ffe0ff */
[----:B------:R-:W-:Y:S06]  /*0450*/  @P0 BRA `(.L_x_5) ;  /* 0xfffffffc009c0947 */ /* 0x000fec000383ffff */
.L_x_1:
[----:B------:R-:W-:Y:S05]  /*0460*/  BSYNC.RECONVERGENT B0 ;  /* 0x0000000000007941 */ /* 0x000fea0003800200 */
.L_x_0:
[----:B------:R-:W0:Y:S01]  /*0470*/  LDC.64 R14, c[0x0][0x390] ;  /* 0x0000e400ff0e7b82 */ /* 0x000e220000000a00 */
[----:B------:R-:W-:Y:S01]  /*0480*/  ISETP.GE.U32.AND P0, PT, R16, 0x3, PT ;  /* 0x000000031000780c */ /* 0x000fe20003f06070 */
[----:B------:R-:W1:Y:S06]  /*0490*/  LDCU UR6, c[0x0][0x398] ;  /* 0x00007300ff0677ac */ /* 0x000e6c0008000800 */
[----:B------:R-:W2:Y:S08]  /*04a0*/  LDC.64 R12, c[0x0][0x388] ;  /* 0x0000e200ff0c7b82 */ /* 0x000eb00000000a00 */
[----:B---3--:R-:W3:Y:S01]  /*04b0*/  LDC.64 R10, c[0x0][0x380] ;  /* 0x0000e000ff0a7b82 */ /* 0x008ee20000000a00 */
[----:B-1----:R-:W-:Y:S05]  /*04c0*/  @!P0 EXIT ;  /* 0x000000000000894d */ /* 0x002fea0003800000 */
.L_x_18:
[----:B--2---:R-:W-:-:S04]  /*04d0*/  IMAD.WIDE R20, R2, 0x4, R12 ;  /* 0x0000000402147825 */ /* 0x004fc800078e020c */
[----:B0-----:R-:W-:Y:S01]  /*04e0*/  IMAD.WIDE R16, R2, 0x4, R14 ;  /* 0x0000000402107825 */ /* 0x001fe200078e020e */
[----:B------:R-:W2:Y:S04]  /*04f0*/  LDG.E R0, desc[UR4][R20.64] ;  /* 0x0000000414007981 */ /* 0x000ea8000c1e1900 */
[----:B------:R-:W2:Y:S01]  /*0500*/  LDG.E R5, desc[UR4][R16.64] ;  /* 0x0000000410057981 */ /* 0x000ea2000c1e1900 */
[----:B------:R-:W-:Y:S01]  /*0510*/  BSSY.RECONVERGENT B0, `(.L_x_6) ;  /* 0x000000e000007945 */ /* 0x000fe20003800200 */
[----:B--2---:R-:W-:-:S04]  /*0520*/  FADD R6, R0, R5 ;  /* 0x0000000500067221 */ /* 0x004fc80000000000 */
[----:B------:R0:W1:Y:S01]  /*0530*/  MUFU.RSQ R5, R6 ;  /* 0x0000000600057308 */ /* 0x0000620000001400 */
[----:B------:R-:W-:-:S04]  /*0540*/  IADD3 R0, PT, PT, R6, -0xd000000, RZ ;  /* 0xf300000006007810 */ /* 0x000fc80007ffe0ff */
[----:B------:R-:W-:-:S13]  /*0550*/  ISETP.GT.U32.AND P0, PT, R0, 0x727fffff, PT ;  /* 0x727fffff0000780c */ /* 0x000fda0003f04070 */
[----:B01----:R-:W-:Y:S05]  /*0560*/  @!P0 BRA `(.L_x_7) ;  /* 0x0000000000108947 */ /* 0x003fea0003800000 */
[----:B------:R-:W-:Y:S02]  /*0570*/  MOV R0, R6 ;  /* 0x0000000600007202 */ /* 0x000fe40000000f00 */
[----:B------:R-:W-:-:S07]  /*0580*/  MOV R4, 0x5a0 ;  /* 0x000005a000047802 */ /* 0x000fce0000000f00 */
[----:B---3--:R-:W-:Y:S05]  /*0590*/  CALL.REL.NOINC `($__internal_0_$__cuda_sm20_sqrt_rn_f32_slowpath) ;  /* 0x00000004002c7944 */ /* 0x008fea0003c00000 */
[----:B------:R-:W-:Y:S05]  /*05a0*/  BRA `(.L_x_8) ;  /* 0x0000000000107947 */ /* 0x000fea0003800000 */
.L_x_7:
[----:B------:R-:W-:Y:S01]  /*05b0*/  FMUL.FTZ R7, R6, R5 ;  /* 0x0000000506077220 */ /* 0x000fe20000410000 */
[----:B------:R-:W-:-:S03]  /*05c0*/  FMUL.FTZ R4, R5, 0.5 ;  /* 0x3f00000005047820 */ /* 0x000fc60000410000 */
[----:B------:R-:W-:-:S04]  /*05d0*/  FFMA R0, -R7, R7, R6 ;  /* 0x0000000707007223 */ /* 0x000fc80000000106 */
[----:B------:R-:W-:-:S07]  /*05e0*/  FFMA R7, R0, R4, R7 ;  /* 0x0000000400077223 */ /* 0x000fce0000000007 */
.L_x_8:
[----:B------:R-:W-:Y:S05]  /*05f0*/  BSYNC.RECONVERGENT B0 ;  /* 0x0000000000007941 */ /* 0x000fea0003800200 */
.L_x_6:
[----:B---3--:R-:W-:-:S04]  /*0600*/  IMAD.WIDE R18, R2, 0x4, R10 ;  /* 0x0000000402127825 */ /* 0x008fc800078e020a */
[C---:B------:R-:W-:Y:S01]  /*0610*/  IMAD.WIDE R20, R3.reuse, 0x4, R20 ;  /* 0x0000000403147825 */ /* 0x040fe200078e0214 */
[----:B------:R0:W-:Y:S03]  /*0620*/  STG.E desc[UR4][R18.64], R7 ;  /* 0x0000000712007986 */ /* 0x0001e6000c101904 */
[----:B------:R-:W-:Y:S01]  /*0630*/  IMAD.WIDE R16, R3, 0x4, R16 ;  /* 0x0000000403107825 */ /* 0x000fe200078e0210 */
        /* <DEDUP_REMOVED lines=12> */
.L_x_10:
[----:B------:R-:W-:Y:S01]  /*0700*/  FMUL.FTZ R7, R6, R5 ;  /* 0x0000000506077220 */ /* 0x000fe20000410000 */
[----:B------:R-:W-:-:S03]  /*0710*/  FMUL.FTZ R4, R5, 0.5 ;  /* 0x3f00000005047820 */ /* 0x000fc60000410000 */
[----:B------:R-:W-:-:S04]  /*0720*/  FFMA R0, -R7, R7, R6 ;  /* 0x0000000707007223 */ /* 0x000fc80000000106 */
[----:B------:R-:W-:-:S07]  /*0730*/  FFMA R7, R0, R4, R7 ;  /* 0x0000000400077223 */ /* 0x000fce0000000007 */
.L_x_11:
[----:B------:R-:W-:Y:S05]  /*0740*/  BSYNC.RECONVERGENT B0 ;  /* 0x0000000000007941 */ /* 0x000fea0003800200 */
.L_x_9:
[----:B------:R-:W-:-:S04]  /*0750*/  IMAD.WIDE R18, R3, 0x4, R18 ;  /* 0x0000000403127825 */ /* 0x000fc800078e0212 */
        /* <DEDUP_REMOVED lines=15> */
.L_x_13:
[----:B------:R-:W-:Y:S01]  /*0850*/  FMUL.FTZ R7, R6, R5 ;  /* 0x0000000506077220 */ /* 0x000fe20000410000 */
[----:B------:R-:W-:-:S03]  /*0860*/  FMUL.FTZ R4, R5, 0.5 ;  /* 0x3f00000005047820 */ /* 0x000fc60000410000 */
[----:B------:R-:W-:-:S04]  /*0870*/  FFMA R0, -R7, R7, R6 ;  /* 0x0000000707007223 */ /* 0x000fc80000000106 */
[----:B------:R-:W-:-:S07]  /*0880*/  FFMA R7, R0, R4, R7 ;  /* 0x0000000400077223 */ /* 0x000fce0000000007 */
.L_x_14:
[----:B------:R-:W-:Y:S05]  /*0890*/  BSYNC.RECONVERGENT B0 ;  /* 0x0000000000007941 */ /* 0x000fea0003800200 */
.L_x_12:
[----:B------:R-:W-:-:S04]  /*08a0*/  IMAD.WIDE R18, R3, 0x4, R18 ;  /* 0x0000000403127825 */ /* 0x000fc800078e0212 */
[C---:B------:R-:W-:Y:S01]  /*08b0*/  IMAD.WIDE R20, R3.reuse, 0x4, R20 ;  /* 0x0000000403147825 */ /* 0x040fe200078e0214 */
[----:B------:R0:W-:Y:S03]  /*08c0*/  STG.E desc[UR4][R18.64], R7 ;  /* 0x0000000712007986 */ /* 0x0001e6000c101904 */
[----:B------:R-:W-:Y:S02]  /*08d0*/  IMAD.WIDE R16, R3, 0x4, R16 ;  /* 0x0000000403107825 */ /* 0x000fe400078e0210 */
        /* <DEDUP_REMOVED lines=12> */
.L_x_16:
[----:B------:R-:W-:Y:S01]  /*09a0*/  FMUL.FTZ R7, R6, R5 ;  /* 0x0000000506077220 */ /* 0x000fe20000410000 */
[----:B------:R-:W-:-:S03]  /*09b0*/  FMUL.FTZ R4, R5, 0.5 ;  /* 0x3f00000005047820 */ /* 0x000fc60000410000 */
[----:B------:R-:W-:-:S04]  /*09c0*/  FFMA R0, -R7, R7, R6 ;  /* 0x0000000707007223 */ /* 0x000fc80000000106 */
[----:B------:R-:W-:-:S07]  /*09d0*/  FFMA R7, R0, R4, R7 ;  /* 0x0000000400077223 */ /* 0x000fce0000000007 */
.L_x_17:
[----:B------:R-:W-:Y:S05]  /*09e0*/  BSYNC.RECONVERGENT B0 ;  /* 0x0000000000007941 */ /* 0x000fea0003800200 */
.L_x_15:
[C---:B------:R-:W-:Y:S01]  /*09f0*/  IMAD.WIDE R18, R3.reuse, 0x4, R18 ;  /* 0x0000000403127825 */ /* 0x040fe200078e0212 */
[----:B------:R-:W-:-:S04]  /*0a00*/  LEA R2, R3, R2, 0x2 ;  /* 0x0000000203027211 */ /* 0x000fc800078e10ff */
[----:B------:R1:W-:Y:S01]  /*0a10*/  STG.E desc[UR4][R18.64], R7 ;  /* 0x0000000712007986 */ /* 0x0003e2000c101904 */
[----:B------:R-:W-:-:S13]  /*0a20*/  ISETP.GE.AND P0, PT, R2, UR6, PT ;  /* 0x0000000602007c0c */ /* 0x000fda000bf06270 */
[----:B-1----:R-:W-:Y:S05]  /*0a30*/  @!P0 BRA `(.L_x_18) ;  /* 0xfffffff800a48947 */ /* 0x002fea000383ffff */
[----:B------:R-:W-:Y:S05]  /*0a40*/  EXIT ;  /* 0x000000000000794d */ /* 0x000fea0003800000 */
        .weak           $__internal_0_$__cuda_sm20_sqrt_rn_f32_slowpath
        .type           $__internal_0_$__cuda_sm20_sqrt_rn_f32_slowpath,@function
        .size           $__internal_0_$__cuda_sm20_sqrt_rn_f32_slowpath,(.L_x_26 - $__internal_0_$__cuda_sm20_sqrt_rn_f32_slowpath)
$__internal_0_$__cuda_sm20_sqrt_rn_f32_slowpath:
[----:B------:R-:W-:-:S13]  /*0a50*/  LOP3.LUT P1, RZ, R0, 0x7fffffff, RZ, 0xc0, !PT ;  /* 0x7fffffff00ff7812 */ /* 0x000fda000782c0ff */
[----:B------:R-:W-:Y:S01]  /*0a60*/  @!P1 MOV R7, R0 ;  /* 0x0000000000079202 */ /* 0x000fe20000000f00 */
[----:B------:R-:W-:Y:S06]  /*0a70*/  @!P1 BRA `(.L_x_19) ;  /* 0x0000000000409947 */ /* 0x000fec0003800000 */
[----:B------:R-:W-:-:S13]  /*0a80*/  FSETP.GEU.FTZ.AND P1, PT, R0, RZ, PT ;  /* 0x000000ff0000720b */ /* 0x000fda0003f3e000 */
[----:B------:R-:W-:Y:S01]  /*0a90*/  @!P1 MOV R7, 0x7fffffff ;  /* 0x7fffffff00079802 */ /* 0x000fe20000000f00 */
[----:B------:R-:W-:Y:S06]  /*0aa0*/  @!P1 BRA `(.L_x_19) ;  /* 0x0000000000349947 */ /* 0x000fec0003800000 */
[----:B------:R-:W-:-:S13]  /*0ab0*/  FSETP.GTU.FTZ.AND P1, PT, |R0|, +INF , PT ;  /* 0x7f8000000000780b */ /* 0x000fda0003f3c200 */
[----:B------:R-:W-:Y:S01]  /*0ac0*/  @P1 FADD.FTZ R7, R0, 1 ;  /* 0x3f80000000071421 */ /* 0x000fe20000010000 */
[----:B------:R-:W-:Y:S06]  /*0ad0*/  @P1 BRA `(.L_x_19) ;  /* 0x0000000000281947 */ /* 0x000fec0003800000 */
[----:B------:R-:W-:-:S13]  /*0ae0*/  FSETP.NEU.FTZ.AND P1, PT, |R0|, +INF , PT ;  /* 0x7f8000000000780b */ /* 0x000fda0003f3d200 */
[----:B------:R-:W-:-:S04]  /*0af0*/  @P1 FFMA R8, R0, 1.84467440737095516160e+19, RZ ;  /* 0x5f80000000081823 */ /* 0x000fc800000000ff */
[----:B------:R-:W0:Y:S02]  /*0b00*/  @P1 MUFU.RSQ R9, R8 ;  /* 0x0000000800091308 */ /* 0x000e240000001400 */
[----:B0-----:R-:W-:Y:S01]  /*0b10*/  @P1 FMUL.FTZ R5, R8, R9 ;  /* 0x0000000908051220 */ /* 0x001fe20000410000 */
[----:B------:R-:W-:-:S03]  /*0b20*/  @P1 FMUL.FTZ R6, R9, 0.5 ;  /* 0x3f00000009061820 */ /* 0x000fc60000410000 */
[----:B------:R-:W-:-:S04]  /*0b30*/  @P1 FADD.FTZ R7, -R5, -RZ ;  /* 0x800000ff05071221 */ /* 0x000fc80000010100 */
[----:B------:R-:W-:Y:S01]  /*0b40*/  @P1 FFMA R22, R5, R7, R8 ;  /* 0x0000000705161223 */ /* 0x000fe20000000008 */
[----:B------:R-:W-:-:S03]  /*0b50*/  @!P1 MOV R7, R0 ;  /* 0x0000000000079202 */ /* 0x000fc60000000f00 */
[----:B------:R-:W-:-:S04]  /*0b60*/  @P1 FFMA R6, R22, R6, R5 ;  /* 0x0000000616061223 */ /* 0x000fc80000000005 */
[----:B------:R-:W-:-:S07]  /*0b70*/  @P1 FMUL.FTZ R7, R6, 2.3283064365386962891e-10 ;  /* 0x2f80000006071820 */ /* 0x000fce0000410000 */
.L_x_19:
[----:B------:R-:W-:-:S04]  /*0b80*/  HFMA2 R5, -RZ, RZ, 0, 0 ;  /* 0x00000000ff057431 */ /* 0x000fc800000001ff */
[----:B------:R-:W-:Y:S05]  /*0b90*/  RET.REL.NODEC R4 `(_Z15vector_add_sqrtPfS_S_i) ;  /* 0xfffffff404187950 */ /* 0x000fea0003c3ffff */
.L_x_20:
[----:B------:R-:W-:-:S00]  /*0ba0*/  BRA `(.L_x_20) ;  /* 0xfffffffc00fc7947 */ /* 0x000fc0000383ffff */
[----:B------:R-:W-:-:S00]  /*0bb0*/  NOP ;  /* 0x0000000000007918 */ /* 0x000fc00000000000 */
        /* <DEDUP_REMOVED lines=12> */
.L_x_26:


//--------------------- .text._Z10vector_addPfS_S_i --------------------------
	.section	.text._Z10vector_addPfS_S_i,"ax",@progbits
	.align	128
        .global         _Z10vector_addPfS_S_i
        .type           _Z10vector_addPfS_S_i,@function
        .size           _Z10vector_addPfS_S_i,(.L_x_28 - _Z10vector_addPfS_S_i)
        .other          _Z10vector_addPfS_S_i,@"STO_CUDA_ENTRY STV_DEFAULT"
_Z10vector_addPfS_S_i:
.text._Z10vector_addPfS_S_i:
        /* <DEDUP_REMOVED lines=11> */
[----:B------:R-:W-:Y:S01]  /*00b0*/  IADD3 R2, PT, PT, R0, R3, RZ ;  /* 0x0000000300027210 */ /* 0x000fe20007ffe0ff */
        /* <DEDUP_REMOVED lines=24> */
[C---:B------:R-:W-:Y:S02]  /*0240*/  LOP3.LUT R4, R2.reuse, 0x3, RZ, 0xc0, !PT ;  /* 0x0000000302047812 */ /* 0x040fe400078ec0ff */
[----:B------:R-:W-:Y:S02]  /*0250*/  ISETP.GE.U32.AND P1, PT, R2, 0x3, PT ;  /* 0x000000030200780c */ /* 0x000fe40003f26070 */
        /* <DEDUP_REMOVED lines=8> */
.L_x_23:
[----:B0-----:R-:W-:-:S04]  /*02e0*/  IMAD.WIDE R12, R3, 0x4, R4 ;  /* 0x00000004030c7825 */ /* 0x001fc800078e0204 */
[C---:B--2---:R-:W-:Y:S02]  /*02f0*/  IMAD.WIDE R14, R3.reuse, 0x4, R8 ;  /* 0x00000004030e7825 */ /* 0x044fe400078e0208 */
[----:B------:R-:W2:Y:S04]  /*0300*/  LDG.E R13, desc[UR4][R12.64] ;  /* 0x000000040c0d7981 */ /* 0x000ea8000c1e1900 */
[----:B------:R-:W2:Y:S01]  /*0310*/  LDG.E R14, desc[UR4][R14.64] ;  /* 0x000000040e0e7981 */ /* 0x000ea2000c1e1900 */
[----:B-1-3--:R-:W-:Y:S01]  /*0320*/  IMAD.WIDE R10, R3, 0x4, R6 ;  /* 0x00000004030a7825 */ /* 0x00afe200078e0206 */
[----:B------:R-:W-:Y:S02]  /*0330*/  IADD3 R2, PT, PT, R2, 0x1, RZ ;  /* 0x0000000102027810 */ /* 0x000fe40007ffe0ff */
[----:B------:R-:W-:-:S02]  /*0340*/  IADD3 R3, PT, PT, R0, R3, RZ ;  /* 0x0000000300037210 */ /* 0x000fc40007ffe0ff */
[----:B------:R-:W-:Y:S01]  /*0350*/  ISETP.NE.AND P0, PT, R2, RZ, PT ;  /* 0x000000ff0200720c */ /* 0x000fe20003f05270 */
[----:B--2---:R-:W-:-:S05]  /*0360*/  FADD R17, R14, R13 ;  /* 0x0000000d0e117221 */ /* 0x004fca0000000000 */
[----:B------:R3:W-:Y:S07]  /*0370*/  STG.E desc[UR4][R10.64], R17 ;  /* 0x000000110a007986 */ /* 0x0007ee000c101904 */
[----:B------:R-:W-:Y:S05]  /*0380*/  @P0 BRA `(.L_x_23) ;  /* 0xfffffffc00d40947 */ /* 0x000fea000383ffff */
.L_x_22:
[----:B------:R-:W-:Y:S05]  /*0390*/  BSYNC.RECONVERGENT B0 ;  /* 0x0000000000007941 */ /* 0x000fea0003800200 */
.L_x_21:
[----:B------:R-:W-:Y:S05]  /*03a0*/  @!P1 EXIT ;  /* 0x000000000000994d */ /* 0x000fea0003800000 */
.L_x_24:
[----:B------:R-:W3:Y:S08]  /*03b0*/  LDC.64 R4, c[0x0][0x388] ;  /* 0x0000e200ff047b82 */ /* 0x000ef00000000a00 */
[----:B------:R-:W0:Y:S01]  /*03c0*/  LDC.64 R6, c[0x0][0x390] ;  /* 0x0000e400ff067b82 */ /* 0x000e220000000a00 */
[----:B---3--:R-:W-:-:S07]  /*03d0*/  IMAD.WIDE R10, R3, 0x4, R4 ;  /* 0x00000004030a7825 */ /* 0x008fce00078e0204 */
[----:B------:R-:W1:Y:S01]  /*03e0*/  LDC.64 R4, c[0x0][0x380] ;  /* 0x0000e000ff047b82 */ /* 0x000e620000000a00 */
[----:B--2---:R-:W2:Y:S01]  /*03f0*/  LDG.E R2, desc[UR4][R10.64] ;  /* 0x000000040a027981 */ /* 0x004ea2000c1e1900 */
[----:B0-----:R-:W-:-:S05]  /*0400*/  IMAD.WIDE R12, R3, 0x4, R6 ;  /* 0x00000004030c7825 */ /* 0x001fca00078e0206 */
[----:B------:R-:W2:Y:S01]  /*0410*/  LDG.E R7, desc[UR4][R12.64] ;  /* 0x000000040c077981 */ /* 0x000ea2000c1e1900 */
[----:B-1----:R-:W-:-:S04]  /*0420*/  IMAD.WIDE R16, R3, 0x4, R4 ;  /* 0x0000000403107825 */ /* 0x002fc800078e0204 */
[----:B------:R-:W-:-:S04]  /*0430*/  IMAD.WIDE R4, R0, 0x4, R10 ;  /* 0x0000000400047825 */ /* 0x000fc800078e020a */
[----:B--2---:R-:W-:Y:S01]  /*0440*/  FADD R19, R2, R7 ;  /* 0x0000000702137221 */ /* 0x004fe20000000000 */
[----:B------:R-:W-:-:S04]  /*0450*/  IMAD.WIDE R6, R0, 0x4, R12 ;  /* 0x0000000400067825 */ /* 0x000fc800078e020c */
[----:B------:R0:W-:Y:S04]  /*0460*/  STG.E desc[UR4][R16.64], R19 ;  /* 0x0000001310007986 */ /* 0x0001e8000c101904 */
[----:B------:R-:W2:Y:S04]  /*0470*/  LDG.E R2, desc[UR4][R4.64] ;  /* 0x0000000404027981 */ /* 0x000ea8000c1e1900 */
[----:B------:R-:W2:Y:S01]  /*0480*/  LDG.E R15, desc[UR4][R6.64] ;  /* 0x00000004060f7981 */ /* 0x000ea2000c1e1900 */
[----:B------:R-:W-:-:S04]  /*0490*/  IMAD.WIDE R8, R0, 0x4, R16 ;  /* 0x0000000400087825 */ /* 0x000fc800078e0210 */
[----:B------:R-:W-:-:S04]  /*04a0*/  IMAD.WIDE R10, R0, 0x4, R4 ;  /* 0x00000004000a7825 */ /* 0x000fc800078e0204 */
[----:B------:R-:W-:-:S04]  /*04b0*/  IMAD.WIDE R12, R0, 0x4, R6 ;  /* 0x00000004000c7825 */ /* 0x000fc800078e0206 */
[----:B--2---:R-:W-:-:S05]  /*04c0*/  FADD R21, R2, R15 ;  /* 0x0000000f02157221 */ /* 0x004fca0000000000 */
        /* <DEDUP_REMOVED lines=8> */
[----:B------:R-:W1:Y:S04]  /*0550*/  LDG.E R4, desc[UR4][R4.64] ;  /* 0x0000000404047981 */ /* 0x000e68000c1e1900 */
[----:B------:R-:W1:Y:S01]  /*0560*/  LDG.E R7, desc[UR4][R6.64] ;  /* 0x0000000406077981 */ /* 0x000e62000c1e1900 */
[C---:B0-----:R-:W-:Y:S01]  /*0570*/  IMAD.WIDE R16, R0.reuse, 0x4, R14 ;  /* 0x0000000400107825 */ /* 0x041fe200078e020e */
[----:B------:R-:W-:-:S04]  /*0580*/  LEA R3, R0, R3, 0x2 ;  /* 0x0000000300037211 */ /* 0x000fc800078e10ff */
[----:B------:R-:W-:Y:S01]  /*0590*/  ISETP.GE.AND P0, PT, R3, UR6, PT ;  /* 0x0000000603007c0c */ /* 0x000fe2000bf06270 */
[----:B-1----:R-:W-:-:S05]  /*05a0*/  FADD R9, R4, R7 ;  /* 0x0000000704097221 */ /* 0x002fca0000000000 */
[----:B------:R2:W-:Y:S07]  /*05b0*/  STG.E desc[UR4][R16.64], R9 ;  /* 0x0000000910007986 */ /* 0x0005ee000c101904 */
[----:B------:R-:W-:Y:S05]  /*05c0*/  @!P0 BRA `(.L_x_24) ;  /* 0xfffffffc00788947 */ /* 0x000fea000383ffff */
[----:B------:R-:W-:Y:S05]  /*05d0*/  EXIT ;  /* 0x000000000000794d */ /* 0x000fea0003800000 */
.L_x_25:
        /* <DEDUP_REMOVED lines=10> */
.L_x_28:


//--------------------- .nv.shared.reserved.0     --------------------------
	.section	.nv.shared.reserved.0,"aw",@nobits
	.weak		__nv_reservedSMEM_offset_0_alias
	.size		__nv_reservedSMEM_offset_0_alias, 0, 64
	.other		__nv_reservedSMEM_offset_0_alias,@"STO_CUDA_RESERVED_SHARED STV_DEFAULT"
__nv_reservedSMEM_offset_0_alias:
	.zero		0
	.zero		64


//--------------------- .nv.constant0._Z15vector_add_sqrtPfS_S_i --------------------------
	.section	.nv.constant0._Z15vector_add_sqrtPfS_S_i,"a",@progbits
	.sectionflags	@""
	.align	4
.nv.constant0._Z15vector_add_sqrtPfS_S_i:
	.zero		924


//--------------------- .nv.constant0._Z10vector_addPfS_S_i --------------------------
	.section	.nv.constant0._Z10vector_addPfS_S_i,"a",@progbits
	.sectionflags	@""
	.align	4
.nv.constant0._Z10vector_addPfS_S_i:
	.zero		924


//--------------------- SYMBOLS --------------------------

	.type		.nv.reservedSmem.offset0,@object
	.size		.nv.reservedSmem.offset0,0x4
